//
// Generated by NVIDIA NVVM Compiler
//
// Compiler Build ID: CL-36424714
// Cuda compilation tools, release 13.0, V13.0.88
// Based on NVVM 20.0.0
//

.version 9.0
.target sm_100
.address_size 64

	// .globl	_Z3EluiPfS_f

.visible .entry _Z3EluiPfS_f(
	.param .u32 _Z3EluiPfS_f_param_0,
	.param .u64 .ptr .align 1 _Z3EluiPfS_f_param_1,
	.param .u64 .ptr .align 1 _Z3EluiPfS_f_param_2,
	.param .f32 _Z3EluiPfS_f_param_3
)
{
	.reg .pred 	%p<3>;
	.reg .b32 	%r<8>;
	.reg .b32 	%f<18>;
	.reg .b64 	%rd<9>;

	ld.param.u32 	%r2, [_Z3EluiPfS_f_param_0];
	ld.param.u64 	%rd1, [_Z3EluiPfS_f_param_1];
	ld.param.u64 	%rd2, [_Z3EluiPfS_f_param_2];
	ld.param.f32 	%f4, [_Z3EluiPfS_f_param_3];
	mov.u32 	%r3, %ctaid.x;
	mov.u32 	%r4, %ntid.x;
	mov.u32 	%r5, %tid.x;
	mad.lo.s32 	%r1, %r3, %r4, %r5;
	setp.ge.s32 	%p1, %r1, %r2;
	@%p1 bra 	$L__BB0_4;
	cvta.to.global.u64 	%rd3, %rd1;
	mul.wide.s32 	%rd4, %r1, 4;
	add.s64 	%rd5, %rd3, %rd4;
	ld.global.nc.f32 	%f17, [%rd5];
	setp.gt.f32 	%p2, %f17, 0f00000000;
	@%p2 bra 	$L__BB0_3;
	fma.rn.f32 	%f5, %f17, 0f3BBB989D, 0f3F000000;
	cvt.sat.f32.f32 	%f6, %f5;
	mov.f32 	%f7, 0f4B400001;
	mov.f32 	%f8, 0f437C0000;
	fma.rm.f32 	%f9, %f6, %f8, %f7;
	add.f32 	%f10, %f9, 0fCB40007F;
	neg.f32 	%f11, %f10;
	fma.rn.f32 	%f12, %f17, 0f3FB8AA3B, %f11;
	fma.rn.f32 	%f13, %f17, 0f32A57060, %f12;
	mov.b32 	%r6, %f9;
	shl.b32 	%r7, %r6, 23;
	mov.b32 	%f14, %r7;
	ex2.approx.ftz.f32 	%f15, %f13;
	fma.rn.f32 	%f16, %f15, %f14, 0fBF800000;
	mul.f32 	%f17, %f4, %f16;
$L__BB0_3:
	cvta.to.global.u64 	%rd6, %rd2;
	add.s64 	%rd8, %rd6, %rd4;
	st.global.f32 	[%rd8], %f17;
$L__BB0_4:
	ret;

}
	// .globl	_Z7EluGradiPfS_S_f
.visible .entry _Z7EluGradiPfS_S_f(
	.param .u32 _Z7EluGradiPfS_S_f_param_0,
	.param .u64 .ptr .align 1 _Z7EluGradiPfS_S_f_param_1,
	.param .u64 .ptr .align 1 _Z7EluGradiPfS_S_f_param_2,
	.param .u64 .ptr .align 1 _Z7EluGradiPfS_S_f_param_3,
	.param .f32 _Z7EluGradiPfS_S_f_param_4
)
{
	.reg .pred 	%p<3>;
	.reg .b32 	%r<6>;
	.reg .b32 	%f<7>;
	.reg .b64 	%rd<11>;

	ld.param.u32 	%r2, [_Z7EluGradiPfS_S_f_param_0];
	ld.param.u64 	%rd1, [_Z7EluGradiPfS_S_f_param_1];
	ld.param.u64 	%rd2, [_Z7EluGradiPfS_S_f_param_2];
	ld.param.u64 	%rd3, [_Z7EluGradiPfS_S_f_param_3];
	ld.param.f32 	%f1, [_Z7EluGradiPfS_S_f_param_4];
	mov.u32 	%r3, %ctaid.x;
	mov.u32 	%r4, %ntid.x;
	mov.u32 	%r5, %tid.x;
	mad.lo.s32 	%r1, %r3, %r4, %r5;
	setp.ge.s32 	%p1, %r1, %r2;
	@%p1 bra 	$L__BB1_2;
	cvta.to.global.u64 	%rd4, %rd2;
	cvta.to.global.u64 	%rd5, %rd3;
	cvta.to.global.u64 	%rd6, %rd1;
	mul.wide.s32 	%rd7, %r1, 4;
	add.s64 	%rd8, %rd6, %rd7;
	ld.global.nc.f32 	%f2, [%rd8];
	setp.gt.f32 	%p2, %f2, 0f00000000;
	add.f32 	%f3, %f1, %f2;
	selp.f32 	%f4, 0f3F800000, %f3, %p2;
	add.s64 	%rd9, %rd4, %rd7;
	ld.global.nc.f32 	%f5, [%rd9];
	mul.f32 	%f6, %f4, %f5;
	add.s64 	%rd10, %rd5, %rd7;
	st.global.f32 	[%rd10], %f6;
$L__BB1_2:
	ret;

}


// ===== COMPILED SASS (sm_100) =====

	.target	sm_100

	.elftype	@"ET_EXEC"


//--------------------- .note.nv.tkinfo           --------------------------
	.section	.note.nv.tkinfo,"",@"SHT_NOTE"
	.sectionflags	@"SHF_NOTE_NV_TKINFO"
	.tkinfo
        /*0018*/ 	.word	0x00000002
        /*0030*/ 	.string	""
        /*0030*/ 	.string	"ptxas"
        /*0030*/ 	.string	"Cuda compilation tools, release 13.0, V13.0.88"
        /*0030*/ 	.string	"Build cuda_13.0.r13.0/compiler.36424714_0"
        /*0030*/ 	.string	"-arch sm_100 -m 64 "



//--------------------- .note.nv.cuinfo           --------------------------
	.section	.note.nv.cuinfo,"",@"SHT_NOTE"
	.sectionflags	@"SHF_NOTE_NV_CUINFO"
        /*0018*/ 	.short	0x0002
        /*001a*/ 	.short	0x0064
        /*001c*/ 	.short	0x0082
	.zero		2


//--------------------- .nv.info                  --------------------------
	.section	.nv.info,"",@"SHT_CUDA_INFO"
	.align	4


	//----- nvinfo : EIATTR_REGCOUNT
	.align		4
        /*0000*/ 	.byte	0x04, 0x2f
        /*0002*/ 	.short	(.L_1 - .L_0)
	.align		4
.L_0:
        /*0004*/ 	.word	index@(_Z3EluiPfS_f)
        /*0008*/ 	.word	0x0000000a


	//----- nvinfo : EIATTR_FRAME_SIZE
	.align		4
.L_1:
        /*000c*/ 	.byte	0x04, 0x11
        /*000e*/ 	.short	(.L_3 - .L_2)
	.align		4
.L_2:
        /*0010*/ 	.word	index@(_Z3EluiPfS_f)
        /*0014*/ 	.word	0x00000000


	//----- nvinfo : EIATTR_REGCOUNT
	.align		4
.L_3:
        /*0018*/ 	.byte	0x04, 0x2f
        /*001a*/ 	.short	(.L_5 - .L_4)
	.align		4
.L_4:
        /*001c*/ 	.word	index@(_Z7EluGradiPfS_S_f)
        /*0020*/ 	.word	0x0000000c


	//----- nvinfo : EIATTR_FRAME_SIZE
	.align		4
.L_5:
        /*0024*/ 	.byte	0x04, 0x11
        /*0026*/ 	.short	(.L_7 - .L_6)
	.align		4
.L_6:
        /*0028*/ 	.word	index@(_Z7EluGradiPfS_S_f)
        /*002c*/ 	.word	0x00000000


	//----- nvinfo : EIATTR_MIN_STACK_SIZE
	.align		4
.L_7:
        /*0030*/ 	.byte	0x04, 0x12
        /*0032*/ 	.short	(.L_9 - .L_8)
	.align		4
.L_8:
        /*0034*/ 	.word	index@(_Z7EluGradiPfS_S_f)
        /*0038*/ 	.word	0x00000000


	//----- nvinfo : EIATTR_MIN_STACK_SIZE
	.align		4
.L_9:
        /*003c*/ 	.byte	0x04, 0x12
        /*003e*/ 	.short	(.L_11 - .L_10)
	.align		4
.L_10:
        /*0040*/ 	.word	index@(_Z3EluiPfS_f)
        /*0044*/ 	.word	0x00000000
.L_11:


//--------------------- .nv.compat                --------------------------
	.section	.nv.compat,"",@"SHT_CUDA_COMPAT_INFO"
	.align	4
        /*0000*/ 	.byte	0x02, 0x09, 0x00, 0x00, 0x02, 0x02, 0x01, 0x00, 0x02, 0x05, 0x05, 0x00, 0x03, 0x07, 0x01, 0x01
        /*0010*/ 	.byte	0x02, 0x03, 0x00, 0x00, 0x02, 0x06, 0x01, 0x00, 0x04, 0x0b, 0x08, 0x00, 0x09, 0x00, 0x00, 0x00
        /*0020*/ 	.byte	0x00, 0x00, 0x00, 0x00


//--------------------- .nv.info._Z7EluGradiPfS_S_f --------------------------
	.section	.nv.info._Z7EluGradiPfS_S_f,"",@"SHT_CUDA_INFO"
	.sectionflags	@""
	.align	4


	//----- nvinfo : EIATTR_CUDA_API_VERSION
	.align		4
        /*0000*/ 	.byte	0x04, 0x37
        /*0002*/ 	.short	(.L_13 - .L_12)
.L_12:
        /*0004*/ 	.word	0x00000082


	//----- nvinfo : EIATTR_KPARAM_INFO
	.align		4
.L_13:
        /*0008*/ 	.byte	0x04, 0x17
        /*000a*/ 	.short	(.L_15 - .L_14)
.L_14:
        /*000c*/ 	.word	0x00000000
        /*0010*/ 	.short	0x0004
        /*0012*/ 	.short	0x0020
        /*0014*/ 	.byte	0x00, 0xf0, 0x11, 0x00


	//----- nvinfo : EIATTR_KPARAM_INFO
	.align		4
.L_15:
        /*0018*/ 	.byte	0x04, 0x17
        /*001a*/ 	.short	(.L_17 - .L_16)
.L_16:
        /*001c*/ 	.word	0x00000000
        /*0020*/ 	.short	0x0003
        /*0022*/ 	.short	0x0018
        /*0024*/ 	.byte	0x00, 0xf5, 0x21, 0x00


	//----- nvinfo : EIATTR_KPARAM_INFO
	.align		4
.L_17:
        /*0028*/ 	.byte	0x04, 0x17
        /*002a*/ 	.short	(.L_19 - .L_18)
.L_18:
        /*002c*/ 	.word	0x00000000
        /*0030*/ 	.short	0x0002
        /*0032*/ 	.short	0x0010
        /*0034*/ 	.byte	0x00, 0xf5, 0x21, 0x00


	//----- nvinfo : EIATTR_KPARAM_INFO
	.align		4
.L_19:
        /*0038*/ 	.byte	0x04, 0x17
        /*003a*/ 	.short	(.L_21 - .L_20)
.L_20:
        /*003c*/ 	.word	0x00000000
        /*0040*/ 	.short	0x0001
        /*0042*/ 	.short	0x0008
        /*0044*/ 	.byte	0x00, 0xf5, 0x21, 0x00


	//----- nvinfo : EIATTR_KPARAM_INFO
	.align		4
.L_21:
        /*0048*/ 	.byte	0x04, 0x17
        /*004a*/ 	.short	(.L_23 - .L_22)
.L_22:
        /*004c*/ 	.word	0x00000000
        /*0050*/ 	.short	0x0000
        /*0052*/ 	.short	0x0000
        /*0054*/ 	.byte	0x00, 0xf0, 0x11, 0x00


	//----- nvinfo : EIATTR_SPARSE_MMA_MASK
	.align		4
.L_23:
        /*0058*/ 	.byte	0x03, 0x50
        /*005a*/ 	.short	0x0000


	//----- nvinfo : EIATTR_MAXREG_COUNT
	.align		4
        /*005c*/ 	.byte	0x03, 0x1b
        /*005e*/ 	.short	0x00ff


	//----- nvinfo : EIATTR_MERCURY_ISA_VERSION
	.align		4
        /*0060*/ 	.byte	0x03, 0x5f
        /*0062*/ 	.short	0x0101


	//----- nvinfo : EIATTR_VRC_CTA_INIT_COUNT
	.align		4
        /*0064*/ 	.byte	0x02, 0x4a
	.zero		1
	.zero		1


	//----- nvinfo : EIATTR_EXIT_INSTR_OFFSETS
	.align		4
        /*0068*/ 	.byte	0x04, 0x1c
        /*006a*/ 	.short	(.L_25 - .L_24)


	//   ....[0]....
.L_24:
        /*006c*/ 	.word	0x00000070


	//   ....[1]....
        /*0070*/ 	.word	0x00000170


	//----- nvinfo : EIATTR_CBANK_PARAM_SIZE
	.align		4
.L_25:
        /*0074*/ 	.byte	0x03, 0x19
        /*0076*/ 	.short	0x0024


	//----- nvinfo : EIATTR_PARAM_CBANK
	.align		4
        /*0078*/ 	.byte	0x04, 0x0a
        /*007a*/ 	.short	(.L_27 - .L_26)
	.align		4
.L_26:
        /*007c*/ 	.word	index@(.nv.constant0._Z7EluGradiPfS_S_f)
        /*0080*/ 	.short	0x0380
        /*0082*/ 	.short	0x0024


	//----- nvinfo : EIATTR_SW_WAR
	.align		4
.L_27:
        /*0084*/ 	.byte	0x04, 0x36
        /*0086*/ 	.short	(.L_29 - .L_28)
.L_28:
        /*0088*/ 	.word	0x00000008
.L_29:


//--------------------- .nv.info._Z3EluiPfS_f     --------------------------
	.section	.nv.info._Z3EluiPfS_f,"",@"SHT_CUDA_INFO"
	.sectionflags	@""
	.align	4


	//----- nvinfo : EIATTR_CUDA_API_VERSION
	.align		4
        /*0000*/ 	.byte	0x04, 0x37
        /*0002*/ 	.short	(.L_31 - .L_30)
.L_30:
        /*0004*/ 	.word	0x00000082


	//----- nvinfo : EIATTR_KPARAM_INFO
	.align		4
.L_31:
        /*0008*/ 	.byte	0x04, 0x17
        /*000a*/ 	.short	(.L_33 - .L_32)
.L_32:
        /*000c*/ 	.word	0x00000000
        /*0010*/ 	.short	0x0003
        /*0012*/ 	.short	0x0018
        /*0014*/ 	.byte	0x00, 0xf0, 0x11, 0x00


	//----- nvinfo : EIATTR_KPARAM_INFO
	.align		4
.L_33:
        /*0018*/ 	.byte	0x04, 0x17
        /*001a*/ 	.short	(.L_35 - .L_34)
.L_34:
        /*001c*/ 	.word	0x00000000
        /*0020*/ 	.short	0x0002
        /*0022*/ 	.short	0x0010
        /*0024*/ 	.byte	0x00, 0xf5, 0x21, 0x00


	//----- nvinfo : EIATTR_KPARAM_INFO
	.align		4
.L_35:
        /*0028*/ 	.byte	0x04, 0x17
        /*002a*/ 	.short	(.L_37 - .L_36)
.L_36:
        /*002c*/ 	.word	0x00000000
        /*0030*/ 	.short	0x0001
        /*0032*/ 	.short	0x0008
        /*0034*/ 	.byte	0x00, 0xf5, 0x21, 0x00


	//----- nvinfo : EIATTR_KPARAM_INFO
	.align		4
.L_37:
        /*0038*/ 	.byte	0x04, 0x17
        /*003a*/ 	.short	(.L_39 - .L_38)
.L_38:
        /*003c*/ 	.word	0x00000000
        /*0040*/ 	.short	0x0000
        /*0042*/ 	.short	0x0000
        /*0044*/ 	.byte	0x00, 0xf0, 0x11, 0x00


	//----- nvinfo : EIATTR_SPARSE_MMA_MASK
	.align		4
.L_39:
        /*0048*/ 	.byte	0x03, 0x50
        /*004a*/ 	.short	0x0000


	//----- nvinfo : EIATTR_MAXREG_COUNT
	.align		4
        /*004c*/ 	.byte	0x03, 0x1b
        /*004e*/ 	.short	0x00ff


	//----- nvinfo : EIATTR_MERCURY_ISA_VERSION
	.align		4
        /*0050*/ 	.byte	0x03, 0x5f
        /*0052*/ 	.short	0x0101


	//----- nvinfo : EIATTR_VRC_CTA_INIT_COUNT
	.align		4
        /*0054*/ 	.byte	0x02, 0x4a
	.zero		1
	.zero		1


	//----- nvinfo : EIATTR_EXIT_INSTR_OFFSETS
	.align		4
        /*0058*/ 	.byte	0x04, 0x1c
        /*005a*/ 	.short	(.L_41 - .L_40)


	//   ....[0]....
.L_40:
        /*005c*/ 	.word	0x00000070


	//   ....[1]....
        /*0060*/ 	.word	0x000001f0


	//----- nvinfo : EIATTR_CRS_STACK_SIZE
	.align		4
.L_41:
        /*0064*/ 	.byte	0x04, 0x1e
        /*0066*/ 	.short	(.L_43 - .L_42)
.L_42:
        /*0068*/ 	.word	0x00000000


	//----- nvinfo : EIATTR_CBANK_PARAM_SIZE
	.align		4
.L_43:
        /*006c*/ 	.byte	0x03, 0x19
        /*006e*/ 	.short	0x001c


	//----- nvinfo : EIATTR_PARAM_CBANK
	.align		4
        /*0070*/ 	.byte	0x04, 0x0a
        /*0072*/ 	.short	(.L_45 - .L_44)
	.align		4
.L_44:
        /*0074*/ 	.word	index@(.nv.constant0._Z3EluiPfS_f)
        /*0078*/ 	.short	0x0380
        /*007a*/ 	.short	0x001c


	//----- nvinfo : EIATTR_SW_WAR
	.align		4
.L_45:
        /*007c*/ 	.byte	0x04, 0x36
        /*007e*/ 	.short	(.L_47 - .L_46)
.L_46:
        /*0080*/ 	.word	0x00000008
.L_47:


//--------------------- .nv.callgraph             --------------------------
	.section	.nv.callgraph,"",@"SHT_CUDA_CALLGRAPH"
	.align	4
	.sectionentsize	8
	.align		4
        /*0000*/ 	.word	0x00000000
	.align		4
        /*0004*/ 	.word	0xffffffff
	.align		4
        /*0008*/ 	.word	0x00000000
	.align		4
        /*000c*/ 	.word	0xfffffffe
	.align		4
        /*0010*/ 	.word	0x00000000
	.align		4
        /*0014*/ 	.word	0xfffffffd
	.align		4
        /*0018*/ 	.word	0x00000000
	.align		4
        /*001c*/ 	.word	0xfffffffc


//--------------------- .text._Z7EluGradiPfS_S_f  --------------------------
	.section	.text._Z7EluGradiPfS_S_f,"ax",@progbits
	.align	128
        .global         _Z7EluGradiPfS_S_f
        .type           _Z7EluGradiPfS_S_f,@function
        .size           _Z7EluGradiPfS_S_f,(.L_x_4 - _Z7EluGradiPfS_S_f)
        .other          _Z7EluGradiPfS_S_f,@"STO_CUDA_ENTRY STV_DEFAULT"
_Z7EluGradiPfS_S_f:
.text._Z7EluGradiPfS_S_f:
[----:B------:R-:W-:Y:S01]  /*0000*/  LDC R1, c[0x0][0x37c] ;  /* 0x0000df00ff017b82 */ /* 0x000fe20000000800 */
[----:B------:R-:W0:Y:S07]  /*0010*/  S2R R0, SR_TID.X ;  /* 0x0000000000007919 */ /* 0x000e2e0000002100 */
[----:B------:R-:W0:Y:S01]  /*0020*/  S2UR UR4, SR_CTAID.X ;  /* 0x00000000000479c3 */ /* 0x000e220000002500 */
[----:B------:R-:W1:Y:S07]  /*0030*/  LDCU UR5, c[0x0][0x380] ;  /* 0x00007000ff0577ac */ /* 0x000e6e0008000800 */
[----:B------:R-:W0:Y:S02]  /*0040*/  LDC R9, c[0x0][0x360] ;  /* 0x0000d800ff097b82 */ /* 0x000e240000000800 */
[----:B0-----:R-:W-:-:S05]  /*0050*/  IMAD R9, R9, UR4, R0 ;  /* 0x0000000409097c24 */ /* 0x001fca000f8e0200 */
[----:B-1----:R-:W-:-:S13]  /*0060*/  ISETP.GE.AND P0, PT, R9, UR5, PT ;  /* 0x0000000509007c0c */ /* 0x002fda000bf06270 */
[----:B------:R-:W-:Y:S05]  /*0070*/  @P0 EXIT ;  /* 0x000000000000094d */ /* 0x000fea0003800000 */
[----:B------:R-:W0:Y:S01]  /*0080*/  LDC.64 R2, c[0x0][0x388] ;  /* 0x0000e200ff027b82 */ /* 0x000e220000000a00 */
[----:B------:R-:W1:Y:S01]  /*0090*/  LDCU.64 UR4, c[0x0][0x358] ;  /* 0x00006b00ff0477ac */ /* 0x000e620008000a00 */
[----:B------:R-:W2:Y:S06]  /*00a0*/  LDCU UR6, c[0x0][0x3a0] ;  /* 0x00007400ff0677ac */ /* 0x000eac0008000800 */
[----:B------:R-:W3:Y:S08]  /*00b0*/  LDC.64 R4, c[0x0][0x390] ;  /* 0x0000e400ff047b82 */ /* 0x000ef00000000a00 */
[----:B------:R-:W4:Y:S01]  /*00c0*/  LDC.64 R6, c[0x0][0x398] ;  /* 0x0000e600ff067b82 */ /* 0x000f220000000a00 */
[----:B0-----:R-:W-:-:S06]  /*00d0*/  IMAD.WIDE R2, R9, 0x4, R2 ;  /* 0x0000000409027825 */ /* 0x001fcc00078e0202 */
[----:B-1----:R-:W2:Y:S01]  /*00e0*/  LDG.E.CONSTANT R2, desc[UR4][R2.64] ;  /* 0x0000000402027981 */ /* 0x002ea2000c1e9900 */
[----:B---3--:R-:W-:-:S06]  /*00f0*/  IMAD.WIDE R4, R9, 0x4, R4 ;  /* 0x0000000409047825 */ /* 0x008fcc00078e0204 */
[----:B------:R-:W3:Y:S01]  /*0100*/  LDG.E.CONSTANT R5, desc[UR4][R4.64] ;  /* 0x0000000404057981 */ /* 0x000ee2000c1e9900 */
[----:B----4-:R-:W-:-:S04]  /*0110*/  IMAD.WIDE R6, R9, 0x4, R6 ;  /* 0x0000000409067825 */ /* 0x010fc800078e0206 */
[C---:B--2---:R-:W-:Y:S01]  /*0120*/  FADD R0, R2.reuse, UR6 ;  /* 0x0000000602007e21 */ /* 0x044fe20008000000 */
[----:B------:R-:W-:-:S04]  /*0130*/  FSETP.GT.AND P0, PT, R2, RZ, PT ;  /* 0x000000ff0200720b */ /* 0x000fc80003f04000 */
[----:B------:R-:W-:-:S05]  /*0140*/  FSEL R0, R0, 1, !P0 ;  /* 0x3f80000000007808 */ /* 0x000fca0004000000 */
[----:B---3--:R-:W-:-:S05]  /*0150*/  FMUL R9, R0, R5 ;  /* 0x0000000500097220 */ /* 0x008fca0000400000 */
[----:B------:R-:W-:Y:S01]  /*0160*/  STG.E desc[UR4][R6.64], R9 ;  /* 0x0000000906007986 */ /* 0x000fe2000c101904 */
[----:B------:R-:W-:Y:S05]  /*0170*/  EXIT ;  /* 0x000000000000794d */ /* 0x000fea0003800000 */
.L_x_0:
[----:B------:R-:W-:-:S00]  /*0180*/  BRA `(.L_x_0) ;  /* 0xfffffffc00fc7947 */ /* 0x000fc0000383ffff */
[----:B------:R-:W-:-:S00]  /*0190*/  NOP ;  /* 0x0000000000007918 */ /* 0x000fc00000000000 */
        /* <DEDUP_REMOVED lines=14> */
.L_x_4:


//--------------------- .text._Z3EluiPfS_f        --------------------------
	.section	.text._Z3EluiPfS_f,"ax",@progbits
	.align	128
        .global         _Z3EluiPfS_f
        .type           _Z3EluiPfS_f,@function
        .size           _Z3EluiPfS_f,(.L_x_5 - _Z3EluiPfS_f)
        .other          _Z3EluiPfS_f,@"STO_CUDA_ENTRY STV_DEFAULT"
_Z3EluiPfS_f:
.text._Z3EluiPfS_f:
        /* <DEDUP_REMOVED lines=9> */
[----:B------:R-:W1:Y:S07]  /*0090*/  LDCU.64 UR4, c[0x0][0x358] ;  /* 0x00006b00ff0477ac */ /* 0x000e6e0008000a00 */
[----:B------:R-:W2:Y:S01]  /*00a0*/  LDC.64 R4, c[0x0][0x390] ;  /* 0x0000e400ff047b82 */ /* 0x000ea20000000a00 */
[----:B0-----:R-:W-:-:S06]  /*00b0*/  IMAD.WIDE R2, R7, 0x4, R2 ;  /* 0x0000000407027825 */ /* 0x001fcc00078e0202 */
[----:B-1----:R-:W3:Y:S01]  /*00c0*/  LDG.E.CONSTANT R3, desc[UR4][R2.64] ;  /* 0x0000000402037981 */ /* 0x002ee2000c1e9900 */
[----:B------:R-:W-:Y:S01]  /*00d0*/  BSSY.RECONVERGENT B0, `(.L_x_1) ;  /* 0x0000010000007945 */ /* 0x000fe20003800200 */
[----:B--2---:R-:W-:Y:S01]  /*00e0*/  IMAD.WIDE R4, R7, 0x4, R4 ;  /* 0x0000000407047825 */ /* 0x004fe200078e0204 */
[----:B---3--:R-:W-:-:S13]  /*00f0*/  FSETP.GT.AND P0, PT, R3, RZ, PT ;  /* 0x000000ff0300720b */ /* 0x008fda0003f04000 */
[----:B------:R-:W-:Y:S05]  /*0100*/  @P0 BRA `(.L_x_2) ;  /* 0x0000000000300947 */ /* 0x000fea0003800000 */
[----:B------:R-:W-:Y:S01]  /*0110*/  HFMA2 R0, -RZ, RZ, 0.96630859375, -0.0022525787353515625 ;  /* 0x3bbb989dff007431 */ /* 0x000fe200000001ff */
[----:B------:R-:W-:Y:S01]  /*0120*/  MOV R7, 0x437c0000 ;  /* 0x437c000000077802 */ /* 0x000fe20000000f00 */
[----:B------:R-:W0:Y:S03]  /*0130*/  LDCU UR6, c[0x0][0x398] ;  /* 0x00007300ff0677ac */ /* 0x000e260008000800 */
[----:B------:R-:W-:-:S04]  /*0140*/  FFMA.SAT R0, R3, R0, 0.5 ;  /* 0x3f00000003007423 */ /* 0x000fc80000002000 */
[----:B------:R-:W-:-:S04]  /*0150*/  FFMA.RM R0, R0, R7, 12582913 ;  /* 0x4b40000100007423 */ /* 0x000fc80000004007 */
[C---:B------:R-:W-:Y:S01]  /*0160*/  FADD R2, R0.reuse, -12583039 ;  /* 0xcb40007f00027421 */ /* 0x040fe20000000000 */
[----:B------:R-:W-:-:S03]  /*0170*/  SHF.L.U32 R0, R0, 0x17, RZ ;  /* 0x0000001700007819 */ /* 0x000fc600000006ff */
[----:B------:R-:W-:-:S04]  /*0180*/  FFMA R2, R3, 1.4426950216293334961, -R2 ;  /* 0x3fb8aa3b03027823 */ /* 0x000fc80000000802 */
[----:B------:R-:W-:-:S04]  /*0190*/  FFMA R2, R3, 1.925963033500011079e-08, R2 ;  /* 0x32a5706003027823 */ /* 0x000fc80000000002 */
[----:B------:R-:W1:Y:S02]  /*01a0*/  MUFU.EX2 R3, R2 ;  /* 0x0000000200037308 */ /* 0x000e640000000800 */
[----:B-1----:R-:W-:-:S04]  /*01b0*/  FFMA R3, R0, R3, -1 ;  /* 0xbf80000000037423 */ /* 0x002fc80000000003 */
[----:B0-----:R-:W-:-:S07]  /*01c0*/  FMUL R3, R3, UR6 ;  /* 0x0000000603037c20 */ /* 0x001fce0008400000 */
.L_x_2:
[----:B------:R-:W-:Y:S05]  /*01d0*/  BSYNC.RECONVERGENT B0 ;  /* 0x0000000000007941 */ /* 0x000fea0003800200 */
.L_x_1:
[----:B------:R-:W-:Y:S01]  /*01e0*/  STG.E desc[UR4][R4.64], R3 ;  /* 0x0000000304007986 */ /* 0x000fe2000c101904 */
[----:B------:R-:W-:Y:S05]  /*01f0*/  EXIT ;  /* 0x000000000000794d */ /* 0x000fea0003800000 */
.L_x_3:
        /* <DEDUP_REMOVED lines=16> */
.L_x_5:


//--------------------- .nv.shared.reserved.0     --------------------------
	.section	.nv.shared.reserved.0,"aw",@nobits
	.weak		__nv_reservedSMEM_offset_0_alias
	.size		__nv_reservedSMEM_offset_0_alias, 0, 64
	.other		__nv_reservedSMEM_offset_0_alias,@"STO_CUDA_RESERVED_SHARED STV_DEFAULT"
__nv_reservedSMEM_offset_0_alias:
	.zero		0
	.zero		64


//--------------------- .nv.constant0._Z7EluGradiPfS_S_f --------------------------
	.section	.nv.constant0._Z7EluGradiPfS_S_f,"a",@progbits
	.sectionflags	@""
	.align	4
.nv.constant0._Z7EluGradiPfS_S_f:
	.zero		932


//--------------------- .nv.constant0._Z3EluiPfS_f --------------------------
	.section	.nv.constant0._Z3EluiPfS_f,"a",@progbits
	.sectionflags	@""
	.align	4
.nv.constant0._Z3EluiPfS_f:
	.zero		924


//--------------------- SYMBOLS --------------------------

	.type		.nv.reservedSmem.offset0,@object
	.size		.nv.reservedSmem.offset0,0x4
